//
// Generated by NVIDIA NVVM Compiler
//
// Compiler Build ID: CL-36424714
// Cuda compilation tools, release 13.0, V13.0.88
// Based on NVVM 20.0.0
//

.version 9.0
.target sm_100
.address_size 64

	// .globl	_Z11hello_worldv
.extern .func  (.param .b32 func_retval0) vprintf
(
	.param .b64 vprintf_param_0,
	.param .b64 vprintf_param_1
)
;
.global .align 1 .b8 $str[19] = {72, 101, 108, 108, 111, 32, 67, 85, 68, 65, 32, 119, 111, 114, 108, 100, 32, 10};

.visible .entry _Z11hello_worldv()
{
	.reg .b32 	%r<3>;
	.reg .b64 	%rd<3>;

	mov.u64 	%rd1, $str;
	cvta.global.u64 	%rd2, %rd1;
	{ // callseq 0, 0
	.param .b64 param0;
	st.param.b64 	[param0], %rd2;
	.param .b64 param1;
	st.param.b64 	[param1], 0;
	.param .b32 retval0;
	call.uni (retval0), 
	vprintf, 
	(
	param0, 
	param1
	);
	ld.param.b32 	%r1, [retval0];
	} // callseq 0
	ret;

}


// ===== COMPILED SASS (sm_100) =====

	.target	sm_100

	.elftype	@"ET_EXEC"


//--------------------- .note.nv.tkinfo           --------------------------
	.section	.note.nv.tkinfo,"",@"SHT_NOTE"
	.sectionflags	@"SHF_NOTE_NV_TKINFO"
	.tkinfo
        /*0018*/ 	.word	0x00000002
        /*0030*/ 	.string	""
        /*0030*/ 	.string	"ptxas"
        /*0030*/ 	.string	"Cuda compilation tools, release 13.0, V13.0.88"
        /*0030*/ 	.string	"Build cuda_13.0.r13.0/compiler.36424714_0"
        /*0030*/ 	.string	"-arch sm_100 -m 64 "



//--------------------- .note.nv.cuinfo           --------------------------
	.section	.note.nv.cuinfo,"",@"SHT_NOTE"
	.sectionflags	@"SHF_NOTE_NV_CUINFO"
        /*0018*/ 	.short	0x0002
        /*001a*/ 	.short	0x0064
        /*001c*/ 	.short	0x0082
	.zero		2


//--------------------- .nv.info                  --------------------------
	.section	.nv.info,"",@"SHT_CUDA_INFO"
	.align	4


	//----- nvinfo : EIATTR_REGCOUNT
	.align		4
        /*0000*/ 	.byte	0x04, 0x2f
        /*0002*/ 	.short	(.L_2 - .L_1)
	.align		4
.L_1:
        /*0004*/ 	.word	index@(_Z11hello_worldv)
        /*0008*/ 	.word	0x00000018


	//----- nvinfo : EIATTR_FRAME_SIZE
	.align		4
.L_2:
        /*000c*/ 	.byte	0x04, 0x11
        /*000e*/ 	.short	(.L_4 - .L_3)
	.align		4
.L_3:
        /*0010*/ 	.word	index@(_Z11hello_worldv)
        /*0014*/ 	.word	0x00000000


	//----- nvinfo : EIATTR_MIN_STACK_SIZE
	.align		4
.L_4:
        /*0018*/ 	.byte	0x04, 0x12
        /*001a*/ 	.short	(.L_6 - .L_5)
	.align		4
.L_5:
        /*001c*/ 	.word	index@(_Z11hello_worldv)
        /*0020*/ 	.word	0x00000000
.L_6:


//--------------------- .nv.compat                --------------------------
	.section	.nv.compat,"",@"SHT_CUDA_COMPAT_INFO"
	.align	4
        /*0000*/ 	.byte	0x02, 0x09, 0x00, 0x00, 0x02, 0x02, 0x01, 0x00, 0x02, 0x05, 0x05, 0x00, 0x03, 0x07, 0x01, 0x01
        /*0010*/ 	.byte	0x02, 0x03, 0x00, 0x00, 0x02, 0x06, 0x01, 0x00, 0x04, 0x0b, 0x08, 0x00, 0x09, 0x00, 0x00, 0x00
        /*0020*/ 	.byte	0x00, 0x00, 0x00, 0x00


//--------------------- .nv.info._Z11hello_worldv --------------------------
	.section	.nv.info._Z11hello_worldv,"",@"SHT_CUDA_INFO"
	.sectionflags	@""
	.align	4


	//----- nvinfo : EIATTR_CUDA_API_VERSION
	.align		4
        /*0000*/ 	.byte	0x04, 0x37
        /*0002*/ 	.short	(.L_8 - .L_7)
.L_7:
        /*0004*/ 	.word	0x00000082


	//----- nvinfo : EIATTR_SPARSE_MMA_MASK
	.align		4
.L_8:
        /*0008*/ 	.byte	0x03, 0x50
        /*000a*/ 	.short	0x0000


	//----- nvinfo : EIATTR_MAXREG_COUNT
	.align		4
        /*000c*/ 	.byte	0x03, 0x1b
        /*000e*/ 	.short	0x00ff


	//----- nvinfo : EIATTR_EXTERNS
	.align		4
        /*0010*/ 	.byte	0x04, 0x0f
        /*0012*/ 	.short	(.L_10 - .L_9)


	//   ....[0]....
	.align		4
.L_9:
        /*0014*/ 	.word	index@(vprintf)


	//----- nvinfo : EIATTR_MERCURY_ISA_VERSION
	.align		4
.L_10:
        /*0018*/ 	.byte	0x03, 0x5f
        /*001a*/ 	.short	0x0101


	//----- nvinfo : EIATTR_VRC_CTA_INIT_COUNT
	.align		4
        /*001c*/ 	.byte	0x02, 0x4a
	.zero		1
	.zero		1


	//----- nvinfo : EIATTR_SYSCALL_OFFSETS
	.align		4
        /*0020*/ 	.byte	0x04, 0x46
        /*0022*/ 	.short	(.L_12 - .L_11)


	//   ....[0]....
.L_11:
        /*0024*/ 	.word	0x00000080


	//----- nvinfo : EIATTR_EXIT_INSTR_OFFSETS
	.align		4
.L_12:
        /*0028*/ 	.byte	0x04, 0x1c
        /*002a*/ 	.short	(.L_14 - .L_13)


	//   ....[0]....
.L_13:
        /*002c*/ 	.word	0x00000090


	//----- nvinfo : EIATTR_SW_WAR
	.align		4
.L_14:
        /*0030*/ 	.byte	0x04, 0x36
        /*0032*/ 	.short	(.L_16 - .L_15)
.L_15:
        /*0034*/ 	.word	0x00000008
.L_16:


//--------------------- .nv.callgraph             --------------------------
	.section	.nv.callgraph,"",@"SHT_CUDA_CALLGRAPH"
	.align	4
	.sectionentsize	8
	.align		4
        /*0000*/ 	.word	0x00000000
	.align		4
        /*0004*/ 	.word	0xffffffff
	.align		4
        /*0008*/ 	.word	index@(_Z11hello_worldv)
	.align		4
        /*000c*/ 	.word	index@(vprintf)
	.align		4
        /*0010*/ 	.word	0x00000000
	.align		4
        /*0014*/ 	.word	0xfffffffe
	.align		4
        /*0018*/ 	.word	0x00000000
	.align		4
        /*001c*/ 	.word	0xfffffffd
	.align		4
        /*0020*/ 	.word	0x00000000
	.align		4
        /*0024*/ 	.word	0xfffffffc


//--------------------- .nv.constant4             --------------------------
	.section	.nv.constant4,"a",@progbits
	.align	8
	.align		8
.nv.constant4:
        /*0000*/ 	.dword	vprintf
	.align		8
        /*0008*/ 	.dword	$str


//--------------------- .text._Z11hello_worldv    --------------------------
	.section	.text._Z11hello_worldv,"ax",@progbits
	.align	128
        .global         _Z11hello_worldv
        .type           _Z11hello_worldv,@function
        .size           _Z11hello_worldv,(.L_x_2 - _Z11hello_worldv)
        .other          _Z11hello_worldv,@"STO_CUDA_ENTRY STV_DEFAULT"
_Z11hello_worldv:
.text._Z11hello_worldv:
[----:B------:R-:W0:Y:S01]  /*0000*/  LDC R1, c[0x0][0x37c] ;  /* 0x0000df00ff017b82 */ /* 0x000e220000000800 */
[----:B------:R-:W-:Y:S01]  /*0010*/  MOV R0, 0x0 ;  /* 0x0000000000007802 */ /* 0x000fe20000000f00 */
[----:B------:R-:W1:Y:S01]  /*0020*/  LDCU.64 UR4, c[0x4][0x8] ;  /* 0x01000100ff0477ac */ /* 0x000e620008000a00 */
[----:B------:R-:W-:-:S05]  /*0030*/  CS2R R6, SRZ ;  /* 0x0000000000067805 */ /* 0x000fca000001ff00 */
[----:B------:R2:W3:Y:S01]  /*0040*/  LDC.64 R2, c[0x4][R0] ;  /* 0x0100000000027b82 */ /* 0x0004e20000000a00 */
[----:B-1----:R-:W-:Y:S02]  /*0050*/  IMAD.U32 R4, RZ, RZ, UR4 ;  /* 0x00000004ff047e24 */ /* 0x002fe4000f8e00ff */
[----:B--2---:R-:W-:-:S07]  /*0060*/  IMAD.U32 R5, RZ, RZ, UR5 ;  /* 0x00000005ff057e24 */ /* 0x004fce000f8e00ff */
[----:B------:R-:W-:-:S07]  /*0070*/  LEPC R20, `(.L_x_0) ;  /* 0x000000001014794e */ /* 0x000fce0000000000 */
[----:B0--3--:R-:W-:Y:S05]  /*0080*/  CALL.ABS.NOINC R2 ;  /* 0x0000000002007343 */ /* 0x009fea0003c00000 */
.L_x_0:
[----:B------:R-:W-:Y:S05]  /*0090*/  EXIT ;  /* 0x000000000000794d */ /* 0x000fea0003800000 */
.L_x_1:
[----:B------:R-:W-:-:S00]  /*00a0*/  BRA `(.L_x_1) ;  /* 0xfffffffc00fc7947 */ /* 0x000fc0000383ffff */
[----:B------:R-:W-:-:S00]  /*00b0*/  NOP ;  /* 0x0000000000007918 */ /* 0x000fc00000000000 */
        /* <DEDUP_REMOVED lines=12> */
.L_x_2:


//--------------------- .nv.global.init           --------------------------
	.section	.nv.global.init,"aw",@progbits
.nv.global.init:
	.type		$str,@object
	.size		$str,(.L_0 - $str)
$str:
        /*0000*/ 	.byte	0x48, 0x65, 0x6c, 0x6c, 0x6f, 0x20, 0x43, 0x55, 0x44, 0x41, 0x20, 0x77, 0x6f, 0x72, 0x6c, 0x64
        /*0010*/ 	.byte	0x20, 0x0a, 0x00
.L_0:


//--------------------- .nv.shared.reserved.0     --------------------------
	.section	.nv.shared.reserved.0,"aw",@nobits
	.weak		__nv_reservedSMEM_offset_0_alias
	.size		__nv_reservedSMEM_offset_0_alias, 0, 64
	.other		__nv_reservedSMEM_offset_0_alias,@"STO_CUDA_RESERVED_SHARED STV_DEFAULT"
__nv_reservedSMEM_offset_0_alias:
	.zero		0
	.zero		64


//--------------------- .nv.constant0._Z11hello_worldv --------------------------
	.section	.nv.constant0._Z11hello_worldv,"a",@progbits
	.sectionflags	@""
	.align	4
.nv.constant0._Z11hello_worldv:
	.zero		896


//--------------------- SYMBOLS --------------------------

	.type		.nv.reservedSmem.offset0,@object
	.size		.nv.reservedSmem.offset0,0x4
	.type		vprintf,@function
